	.headerflags	@"EF_CUDA_TEXMODE_UNIFIED EF_CUDA_64BIT_ADDRESS EF_CUDA_ACCELERATORS EF_CUDA_SM90 EF_CUDA_VIRTUAL_SM(EF_CUDA_SM90)"
	.elftype	@"ET_EXEC"


//--------------------- .nv.info                  --------------------------
	.section	.nv.info,"",@"SHT_CUDA_INFO"
	.align	4


	//----- nvinfo : EIATTR_REGCOUNT
	.align		4
        /*0000*/ 	.byte	0x04, 0x2f
        /*0002*/ 	.short	(.L_2 - .L_1)
	.align		4
.L_1:
        /*0004*/ 	.word	index@(triton_per_fused_convolution_native_layer_norm_relu_11)
        /*0008*/ 	.word	0x00000020


	//----- nvinfo : EIATTR_MIN_STACK_SIZE
	.align		4
.L_2:
        /*000c*/ 	.byte	0x04, 0x12
        /*000e*/ 	.short	(.L_4 - .L_3)
	.align		4
.L_3:
        /*0010*/ 	.word	index@(triton_per_fused_convolution_native_layer_norm_relu_11)
        /*0014*/ 	.word	0x00000000


	//----- nvinfo : EIATTR_FRAME_SIZE
	.align		4
.L_4:
        /*0018*/ 	.byte	0x04, 0x11
        /*001a*/ 	.short	(.L_6 - .L_5)
	.align		4
.L_5:
        /*001c*/ 	.word	index@(triton_per_fused_convolution_native_layer_norm_relu_11)
        /*0020*/ 	.word	0x00000000


	//----- nvinfo : EIATTR_MIN_STACK_SIZE
	.align		4
.L_6:
        /*0024*/ 	.byte	0x04, 0x12
        /*0026*/ 	.short	(.L_8 - .L_7)
	.align		4
.L_7:
        /*0028*/ 	.word	index@(triton_per_fused_convolution_native_layer_norm_relu_11)
        /*002c*/ 	.word	0x00000000
.L_8:


//--------------------- .nv.info.triton_per_fused_convolution_native_layer_norm_relu_11 --------------------------
	.section	.nv.info.triton_per_fused_convolution_native_layer_norm_relu_11,"",@"SHT_CUDA_INFO"
	.sectionflags	@""
	.align	4


	//----- nvinfo : EIATTR_CUDA_API_VERSION
	.align		4
        /*0000*/ 	.byte	0x04, 0x37
        /*0002*/ 	.short	(.L_10 - .L_9)
.L_9:
        /*0004*/ 	.word	0x0000007c


	//----- nvinfo : EIATTR_KPARAM_INFO
	.align		4
.L_10:
        /*0008*/ 	.byte	0x04, 0x17
        /*000a*/ 	.short	(.L_12 - .L_11)
.L_11:
        /*000c*/ 	.word	0x00000000
        /*0010*/ 	.short	0x0008
        /*0012*/ 	.short	0x003c
        /*0014*/ 	.byte	0x00, 0xf0, 0x11, 0x00


	//----- nvinfo : EIATTR_KPARAM_INFO
	.align		4
.L_12:
        /*0018*/ 	.byte	0x04, 0x17
        /*001a*/ 	.short	(.L_14 - .L_13)
.L_13:
        /*001c*/ 	.word	0x00000000
        /*0020*/ 	.short	0x0007
        /*0022*/ 	.short	0x0038
        /*0024*/ 	.byte	0x00, 0xf0, 0x11, 0x00


	//----- nvinfo : EIATTR_KPARAM_INFO
	.align		4
.L_14:
        /*0028*/ 	.byte	0x04, 0x17
        /*002a*/ 	.short	(.L_16 - .L_15)
.L_15:
        /*002c*/ 	.word	0x00000000
        /*0030*/ 	.short	0x0006
        /*0032*/ 	.short	0x0030
        /*0034*/ 	.byte	0x00, 0xf4, 0x21, 0x00


	//----- nvinfo : EIATTR_KPARAM_INFO
	.align		4
.L_16:
        /*0038*/ 	.byte	0x04, 0x17
        /*003a*/ 	.short	(.L_18 - .L_17)
.L_17:
        /*003c*/ 	.word	0x00000000
        /*0040*/ 	.short	0x0005
        /*0042*/ 	.short	0x0028
        /*0044*/ 	.byte	0x00, 0xf4, 0x21, 0x00


	//----- nvinfo : EIATTR_KPARAM_INFO
	.align		4
.L_18:
        /*0048*/ 	.byte	0x04, 0x17
        /*004a*/ 	.short	(.L_20 - .L_19)
.L_19:
        /*004c*/ 	.word	0x00000000
        /*0050*/ 	.short	0x0004
        /*0052*/ 	.short	0x0020
        /*0054*/ 	.byte	0x00, 0xf4, 0x21, 0x00


	//----- nvinfo : EIATTR_KPARAM_INFO
	.align		4
.L_20:
        /*0058*/ 	.byte	0x04, 0x17
        /*005a*/ 	.short	(.L_22 - .L_21)
.L_21:
        /*005c*/ 	.word	0x00000000
        /*0060*/ 	.short	0x0003
        /*0062*/ 	.short	0x0018
        /*0064*/ 	.byte	0x00, 0xf4, 0x21, 0x00


	//----- nvinfo : EIATTR_KPARAM_INFO
	.align		4
.L_22:
        /*0068*/ 	.byte	0x04, 0x17
        /*006a*/ 	.short	(.L_24 - .L_23)
.L_23:
        /*006c*/ 	.word	0x00000000
        /*0070*/ 	.short	0x0002
        /*0072*/ 	.short	0x0010
        /*0074*/ 	.byte	0x00, 0xf4, 0x21, 0x00


	//----- nvinfo : EIATTR_KPARAM_INFO
	.align		4
.L_24:
        /*0078*/ 	.byte	0x04, 0x17
        /*007a*/ 	.short	(.L_26 - .L_25)
.L_25:
        /*007c*/ 	.word	0x00000000
        /*0080*/ 	.short	0x0001
        /*0082*/ 	.short	0x0008
        /*0084*/ 	.byte	0x00, 0xf4, 0x21, 0x00


	//----- nvinfo : EIATTR_KPARAM_INFO
	.align		4
.L_26:
        /*0088*/ 	.byte	0x04, 0x17
        /*008a*/ 	.short	(.L_28 - .L_27)
.L_27:
        /*008c*/ 	.word	0x00000000
        /*0090*/ 	.short	0x0000
        /*0092*/ 	.short	0x0000
        /*0094*/ 	.byte	0x00, 0xf4, 0x21, 0x00


	//----- nvinfo : EIATTR_SPARSE_MMA_MASK
	.align		4
.L_28:
        /*0098*/ 	.byte	0x03, 0x50
        /*009a*/ 	.short	0x0000


	//----- nvinfo : EIATTR_MAXREG_COUNT
	.align		4
        /*009c*/ 	.byte	0x03, 0x1b
        /*009e*/ 	.short	0x00ff


	//----- nvinfo : EIATTR_COOP_GROUP_MASK_REGIDS
	.align		4
        /*00a0*/ 	.byte	0x04, 0x29
        /*00a2*/ 	.short	(.L_30 - .L_29)


	//   ....[0]....
.L_29:
        /*00a4*/ 	.word	0xffffffff


	//   ....[1]....
        /*00a8*/ 	.word	0xffffffff


	//   ....[2]....
        /*00ac*/ 	.word	0xffffffff


	//   ....[3]....
        /*00b0*/ 	.word	0xffffffff


	//   ....[4]....
        /*00b4*/ 	.word	0xffffffff


	//   ....[5]....
        /*00b8*/ 	.word	0xffffffff


	//   ....[6]....
        /*00bc*/ 	.word	0xffffffff


	//   ....[7]....
        /*00c0*/ 	.word	0xffffffff


	//   ....[8]....
        /*00c4*/ 	.word	0xffffffff


	//   ....[9]....
        /*00c8*/ 	.word	0xffffffff


	//   ....[10]....
        /*00cc*/ 	.word	0xffffffff


	//   ....[11]....
        /*00d0*/ 	.word	0xffffffff


	//----- nvinfo : EIATTR_COOP_GROUP_INSTR_OFFSETS
	.align		4
.L_30:
        /*00d4*/ 	.byte	0x04, 0x28
        /*00d6*/ 	.short	(.L_32 - .L_31)


	//   ....[0]....
.L_31:
        /*00d8*/ 	.word	0x000001b0


	//   ....[1]....
        /*00dc*/ 	.word	0x000001d0


	//   ....[2]....
        /*00e0*/ 	.word	0x000001f0


	//   ....[3]....
        /*00e4*/ 	.word	0x00000220


	//   ....[4]....
        /*00e8*/ 	.word	0x00000250


	//   ....[5]....
        /*00ec*/ 	.word	0x00000310


	//   ....[6]....
        /*00f0*/ 	.word	0x00000400


	//   ....[7]....
        /*00f4*/ 	.word	0x00000430


	//   ....[8]....
        /*00f8*/ 	.word	0x00000450


	//   ....[9]....
        /*00fc*/ 	.word	0x00000470


	//   ....[10]....
        /*0100*/ 	.word	0x00000490


	//   ....[11]....
        /*0104*/ 	.word	0x00000500


	//----- nvinfo : EIATTR_EXIT_INSTR_OFFSETS
	.align		4
.L_32:
        /*0108*/ 	.byte	0x04, 0x1c
        /*010a*/ 	.short	(.L_34 - .L_33)


	//   ....[0]....
.L_33:
        /*010c*/ 	.word	0x00000740


	//   ....[1]....
        /*0110*/ 	.word	0x00000760


	//----- nvinfo : EIATTR_REQNTID
	.align		4
.L_34:
        /*0114*/ 	.byte	0x04, 0x10
        /*0116*/ 	.short	(.L_36 - .L_35)
.L_35:
        /*0118*/ 	.word	0x00000040
        /*011c*/ 	.word	0x00000001
        /*0120*/ 	.word	0x00000001


	//----- nvinfo : EIATTR_CBANK_PARAM_SIZE
	.align		4
.L_36:
        /*0124*/ 	.byte	0x03, 0x19
        /*0126*/ 	.short	0x0040


	//----- nvinfo : EIATTR_PARAM_CBANK
	.align		4
        /*0128*/ 	.byte	0x04, 0x0a
        /*012a*/ 	.short	(.L_38 - .L_37)
	.align		4
.L_37:
        /*012c*/ 	.word	index@(.nv.constant0.triton_per_fused_convolution_native_layer_norm_relu_11)
        /*0130*/ 	.short	0x0210
        /*0132*/ 	.short	0x0040


	//----- nvinfo : EIATTR_SW_WAR
	.align		4
.L_38:
        /*0134*/ 	.byte	0x04, 0x36
        /*0136*/ 	.short	(.L_40 - .L_39)
.L_39:
        /*0138*/ 	.word	0x00000008
.L_40:


//--------------------- .nv.callgraph             --------------------------
	.section	.nv.callgraph,"",@"SHT_CUDA_CALLGRAPH"
	.align	4
	.sectionentsize	8
	.align		4
        /*0000*/ 	.word	0x00000000
	.align		4
        /*0004*/ 	.word	0xffffffff
	.align		4
        /*0008*/ 	.word	0x00000000
	.align		4
        /*000c*/ 	.word	0xfffffffe
	.align		4
        /*0010*/ 	.word	0x00000000
	.align		4
        /*0014*/ 	.word	0xfffffffd
	.align		4
        /*0018*/ 	.word	0x00000000
	.align		4
        /*001c*/ 	.word	0xfffffffc


//--------------------- .nv.constant4             --------------------------
	.section	.nv.constant4,"a",@progbits
	.align	8
	.align		8
.nv.constant4:
        /*0000*/ 	.dword	_$_str


//--------------------- .text.triton_per_fused_convolution_native_layer_norm_relu_11 --------------------------
	.section	.text.triton_per_fused_convolution_native_layer_norm_relu_11,"ax",@progbits
	.sectionflags	@"SHF_BARRIERS=1"
	.align	128
        .global         triton_per_fused_convolution_native_layer_norm_relu_11
        .type           triton_per_fused_convolution_native_layer_norm_relu_11,@function
        .size           triton_per_fused_convolution_native_layer_norm_relu_11,(.L_x_1 - triton_per_fused_convolution_native_layer_norm_relu_11)
        .other          triton_per_fused_convolution_native_layer_norm_relu_11,@"STO_CUDA_ENTRY STV_DEFAULT"
triton_per_fused_convolution_native_layer_norm_relu_11:
.text.triton_per_fused_convolution_native_layer_norm_relu_11:
[----:B------:R-:W0:Y:S02]  /*0000*/  LDC R1, c[0x0][0x28] ;  /* 0x00000a00ff017b82 */ /* 0x000e240000000800 */
[----:B------:R-:W1:Y:S01]  /*0010*/  S2R R18, SR_TID.X ;  /* 0x0000000000127919 */ /* 0x000e620000002100 */
[----:B------:R-:W2:Y:S01]  /*0020*/  LDC.64 R14, c[0x0][0x220] ;  /* 0x00008800ff0e7b82 */ /* 0x000ea20000000a00 */
[----:B------:R-:W-:Y:S01]  /*0030*/  ULDC.64 UR6, c[0x0][0x208] ;  /* 0x0000820000067ab9 */ /* 0x000fe20000000a00 */
[----:B------:R-:W3:Y:S06]  /*0040*/  S2R R19, SR_CTAID.X ;  /* 0x0000000000137919 */ /* 0x000eec0000002500 */
[----:B------:R-:W4:Y:S01]  /*0050*/  LDC.64 R2, c[0x0][0x210] ;  /* 0x00008400ff027b82 */ /* 0x000f220000000a00 */
[----:B-1----:R-:W-:-:S04]  /*0060*/  SHF.L.U32 R17, R18, 0x2, RZ ;  /* 0x0000000212117819 */ /* 0x002fc800000006ff */
[----:B------:R-:W-:-:S04]  /*0070*/  LOP3.LUT R12, R17, 0xfc, RZ, 0xc0, !PT ;  /* 0x000000fc110c7812 */ /* 0x000fc800078ec0ff */
[----:B---3--:R-:W-:Y:S01]  /*0080*/  LEA R0, R19, R12, 0x8 ;  /* 0x0000000c13007211 */ /* 0x008fe200078e40ff */
[----:B--2---:R-:W-:-:S04]  /*0090*/  IMAD.WIDE.U32 R14, R12, 0x4, R14 ;  /* 0x000000040c0e7825 */ /* 0x004fc800078e000e */
[----:B----4-:R-:W-:Y:S01]  /*00a0*/  IMAD.WIDE R2, R0, 0x4, R2 ;  /* 0x0000000400027825 */ /* 0x010fe200078e0202 */
[----:B------:R-:W2:Y:S04]  /*00b0*/  LDG.E.EL.128 R4, desc[UR6][R14.64] ;  /* 0x000000060e047981 */ /* 0x000ea8000c2e1d00 */
[----:B------:R-:W2:Y:S01]  /*00c0*/  LDG.E.128 R8, desc[UR6][R2.64] ;  /* 0x0000000602087981 */ /* 0x000ea2000c1e1d00 */
[----:B------:R-:W1:Y:S01]  /*00d0*/  S2UR UR5, SR_CgaCtaId ;  /* 0x00000000000579c3 */ /* 0x000e620000008800 */
[C---:B------:R-:W-:Y:S01]  /*00e0*/  LOP3.LUT P1, RZ, R18.reuse, 0x1f, RZ, 0xc0, !PT ;  /* 0x0000001f12ff7812 */ /* 0x040fe2000782c0ff */
[----:B------:R-:W-:Y:S01]  /*00f0*/  UMOV UR4, 0x400 ;  /* 0x0000040000047882 */ /* 0x000fe20000000000 */
[----:B------:R-:W-:Y:S02]  /*0100*/  SHF.R.U32.HI R21, RZ, 0x3, R18 ;  /* 0x00000003ff157819 */ /* 0x000fe40000011612 */
[----:B------:R-:W-:-:S02]  /*0110*/  ISETP.GE.AND P2, PT, R18, 0x2, PT ;  /* 0x000000021200780c */ /* 0x000fc40003f46270 */
[----:B------:R-:W-:Y:S01]  /*0120*/  LOP3.LUT R21, R21, 0x4, RZ, 0xc0, !PT ;  /* 0x0000000415157812 */ /* 0x000fe200078ec0ff */
[----:B-1----:R-:W-:Y:S01]  /*0130*/  UPRMT UR4, UR5, 0x654, UR4 ;  /* 0x0000065405047896 */ /* 0x002fe20008000004 */
[----:B--2---:R-:W-:Y:S01]  /*0140*/  FADD R5, R9, R5 ;  /* 0x0000000509057221 */ /* 0x004fe20000000000 */
[----:B------:R-:W-:Y:S01]  /*0150*/  FADD R4, R8, R4 ;  /* 0x0000000408047221 */ /* 0x000fe20000000000 */
[----:B------:R-:W-:Y:S01]  /*0160*/  FADD R6, R10, R6 ;  /* 0x000000060a067221 */ /* 0x000fe20000000000 */
[----:B------:R-:W-:Y:S02]  /*0170*/  FADD R7, R11, R7 ;  /* 0x000000070b077221 */ /* 0x000fe40000000000 */
[----:B------:R-:W-:-:S04]  /*0180*/  FADD R9, R5, R4 ;  /* 0x0000000405097221 */ /* 0x000fc80000000000 */
[----:B------:R-:W-:-:S04]  /*0190*/  FADD R8, R6, R9 ;  /* 0x0000000906087221 */ /* 0x000fc80000000000 */
[----:B------:R-:W-:-:S05]  /*01a0*/  FADD R8, R7, R8 ;  /* 0x0000000807087221 */ /* 0x000fca0000000000 */
[----:B------:R-:W1:Y:S02]  /*01b0*/  SHFL.BFLY PT, R9, R8, 0x10, 0x1f ;  /* 0x0e001f0008097f89 */ /* 0x000e6400000e0000 */
[----:B-1----:R-:W-:-:S05]  /*01c0*/  FADD R13, R8, R9 ;  /* 0x00000009080d7221 */ /* 0x002fca0000000000 */
[----:B------:R-:W1:Y:S02]  /*01d0*/  SHFL.BFLY PT, R10, R13, 0x8, 0x1f ;  /* 0x0d001f000d0a7f89 */ /* 0x000e6400000e0000 */
[----:B-1----:R-:W-:-:S05]  /*01e0*/  FADD R14, R13, R10 ;  /* 0x0000000a0d0e7221 */ /* 0x002fca0000000000 */
[----:B------:R-:W1:Y:S02]  /*01f0*/  SHFL.BFLY PT, R9, R14, 0x4, 0x1f ;  /* 0x0c801f000e097f89 */ /* 0x000e6400000e0000 */
[----:B-1----:R-:W-:Y:S02]  /*0200*/  FADD R15, R14, R9 ;  /* 0x000000090e0f7221 */ /* 0x002fe40000000000 */
[----:B------:R-:W1:Y:S03]  /*0210*/  LDC.64 R8, c[0x0][0x230] ;  /* 0x00008c00ff087b82 */ /* 0x000e660000000a00 */
[----:B------:R-:W2:Y:S02]  /*0220*/  SHFL.BFLY PT, R10, R15, 0x2, 0x1f ;  /* 0x0c401f000f0a7f89 */ /* 0x000ea400000e0000 */
[----:B--2---:R-:W-:-:S03]  /*0230*/  FADD R22, R15, R10 ;  /* 0x0000000a0f167221 */ /* 0x004fc60000000000 */
[----:B------:R-:W2:Y:S02]  /*0240*/  LDC.64 R10, c[0x0][0x228] ;  /* 0x00008a00ff0a7b82 */ /* 0x000ea40000000a00 */
[----:B------:R-:W3:Y:S01]  /*0250*/  SHFL.BFLY PT, R23, R22, 0x1, 0x1f ;  /* 0x0c201f0016177f89 */ /* 0x000ee200000e0000 */
[----:B--2---:R-:W-:-:S04]  /*0260*/  IMAD.WIDE.U32 R10, R12, 0x4, R10 ;  /* 0x000000040c0a7825 */ /* 0x004fc800078e000a */
[----:B---3--:R-:W-:Y:S01]  /*0270*/  FADD R24, R22, R23 ;  /* 0x0000001716187221 */ /* 0x008fe20000000000 */
[----:B-1----:R-:W-:Y:S02]  /*0280*/  IMAD.WIDE.U32 R12, R12, 0x4, R8 ;  /* 0x000000040c0c7825 */ /* 0x002fe400078e0008 */
[----:B------:R-:W2:Y:S04]  /*0290*/  LDG.E.EL.128 R8, desc[UR6][R10.64] ;  /* 0x000000060a087981 */ /* 0x000ea8000c2e1d00 */
[----:B------:R-:W-:Y:S04]  /*02a0*/  @!P1 STS [R21+UR4], R24 ;  /* 0x0000001815009988 */ /* 0x000fe80008000804 */
[----:B------:R-:W2:Y:S01]  /*02b0*/  LDG.E.EL.128 R12, desc[UR6][R12.64] ;  /* 0x000000060c0c7981 */ /* 0x000ea2000c2e1d00 */
[----:B------:R-:W-:Y:S06]  /*02c0*/  BAR.SYNC.DEFER_BLOCKING 0x0 ;  /* 0x0000000000007b1d */ /* 0x000fec0000010000 */
[----:B------:R-:W1:Y:S01]  /*02d0*/  @!P2 LDS R20, [R17+UR4] ;  /* 0x000000041114a984 */ /* 0x000e620008000800 */
[----:B------:R-:W-:-:S04]  /*02e0*/  LOP3.LUT R22, R18, 0x1, RZ, 0xc0, !PT ;  /* 0x0000000112167812 */ /* 0x000fc800078ec0ff */
[----:B------:R-:W-:-:S04]  /*02f0*/  ISETP.NE.U32.AND P0, PT, R22, 0x1, PT ;  /* 0x000000011600780c */ /* 0x000fc80003f05070 */
[----:B------:R-:W-:Y:S01]  /*0300*/  ISETP.LT.AND P0, PT, R18, 0x2, P0 ;  /* 0x000000021200780c */ /* 0x000fe20000701270 */
[----:B-1----:R-:W1:Y:S02]  /*0310*/  SHFL.BFLY PT, R23, R20, 0x1, 0x1f ;  /* 0x0c201f0014177f89 */ /* 0x002e6400000e0000 */
[----:B-1----:R-:W-:-:S10]  /*0320*/  FADD R22, R20, R23 ;  /* 0x0000001714167221 */ /* 0x002fd40000000000 */
[----:B------:R-:W-:Y:S01]  /*0330*/  @P0 STS [R17+UR4], R22 ;  /* 0x0000001611000988 */ /* 0x000fe20008000804 */
[----:B------:R-:W-:Y:S06]  /*0340*/  BAR.SYNC.DEFER_BLOCKING 0x0 ;  /* 0x0000000000007b1d */ /* 0x000fec0000010000 */
[----:B------:R-:W1:Y:S02]  /*0350*/  LDS R18, [UR4] ;  /* 0x00000004ff127984 */ /* 0x000e640008000800 */
[----:B-1----:R-:W-:-:S04]  /*0360*/  FADD R18, RZ, R18 ;  /* 0x00000012ff127221 */ /* 0x002fc80000000000 */
[----:B------:R-:W-:-:S04]  /*0370*/  FMUL R18, R18, 0.00390625 ;  /* 0x3b80000012127820 */ /* 0x000fc80000400000 */
[--C-:B------:R-:W-:Y:S01]  /*0380*/  FADD R23, R4, -R18.reuse ;  /* 0x8000001204177221 */ /* 0x100fe20000000000 */
[----:B------:R-:W-:-:S03]  /*0390*/  FADD R25, R5, -R18 ;  /* 0x8000001205197221 */ /* 0x000fc60000000000 */
[----:B------:R-:W-:Y:S01]  /*03a0*/  FMUL R20, R23, R23 ;  /* 0x0000001717147220 */ /* 0x000fe20000400000 */
[----:B------:R-:W-:-:S03]  /*03b0*/  FADD R27, R6, -R18 ;  /* 0x80000012061b7221 */ /* 0x000fc60000000000 */
[----:B------:R-:W-:Y:S01]  /*03c0*/  FFMA R20, R25, R25, R20 ;  /* 0x0000001919147223 */ /* 0x000fe20000000014 */
[----:B------:R-:W-:-:S03]  /*03d0*/  FADD R29, R7, -R18 ;  /* 0x80000012071d7221 */ /* 0x000fc60000000000 */
[----:B------:R-:W-:-:S04]  /*03e0*/  FFMA R20, R27, R27, R20 ;  /* 0x0000001b1b147223 */ /* 0x000fc80000000014 */
[----:B------:R-:W-:-:S05]  /*03f0*/  FFMA R20, R29, R29, R20 ;  /* 0x0000001d1d147223 */ /* 0x000fca0000000014 */
[----:B------:R-:W1:Y:S02]  /*0400*/  SHFL.BFLY PT, R17, R20, 0x10, 0x1f ;  /* 0x0e001f0014117f89 */ /* 0x000e6400000e0000 */
[----:B-1----:R-:W-:Y:S01]  /*0410*/  FADD R17, R20, R17 ;  /* 0x0000001114117221 */ /* 0x002fe20000000000 */
[----:B------:R-:W-:Y:S06]  /*0420*/  BAR.SYNC.DEFER_BLOCKING 0x0 ;  /* 0x0000000000007b1d */ /* 0x000fec0000010000 */
[----:B------:R-:W1:Y:S02]  /*0430*/  SHFL.BFLY PT, R22, R17, 0x8, 0x1f ;  /* 0x0d001f0011167f89 */ /* 0x000e6400000e0000 */
[----:B-1----:R-:W-:-:S05]  /*0440*/  FADD R22, R17, R22 ;  /* 0x0000001611167221 */ /* 0x002fca0000000000 */
[----:B------:R-:W1:Y:S02]  /*0450*/  SHFL.BFLY PT, R24, R22, 0x4, 0x1f ;  /* 0x0c801f0016187f89 */ /* 0x000e6400000e0000 */
[----:B-1----:R-:W-:-:S05]  /*0460*/  FADD R24, R22, R24 ;  /* 0x0000001816187221 */ /* 0x002fca0000000000 */
[----:B------:R-:W1:Y:S02]  /*0470*/  SHFL.BFLY PT, R26, R24, 0x2, 0x1f ;  /* 0x0c401f00181a7f89 */ /* 0x000e6400000e0000 */
[----:B-1----:R-:W-:-:S05]  /*0480*/  FADD R28, R24, R26 ;  /* 0x0000001a181c7221 */ /* 0x002fca0000000000 */
[----:B------:R-:W1:Y:S01]  /*0490*/  SHFL.BFLY PT, R17, R28, 0x1, 0x1f ;  /* 0x0c201f001c117f89 */ /* 0x000e6200000e0000 */
[----:B------:R-:W3:Y:S01]  /*04a0*/  S2R R26, SR_TID.X ;  /* 0x00000000001a7919 */ /* 0x000ee20000002100 */
[----:B-1----:R-:W-:-:S05]  /*04b0*/  FADD R28, R28, R17 ;  /* 0x000000111c1c7221 */ /* 0x002fca0000000000 */
[----:B------:R-:W-:Y:S01]  /*04c0*/  @!P1 STS [R21+UR4], R28 ;  /* 0x0000001c15009988 */ /* 0x000fe20008000804 */
[----:B---3--:R-:W-:Y:S01]  /*04d0*/  SHF.L.U32 R22, R26, 0x2, RZ ;  /* 0x000000021a167819 */ /* 0x008fe200000006ff */
[----:B------:R-:W-:Y:S06]  /*04e0*/  BAR.SYNC.DEFER_BLOCKING 0x0 ;  /* 0x0000000000007b1d */ /* 0x000fec0000010000 */
[----:B------:R-:W1:Y:S04]  /*04f0*/  @!P2 LDS R16, [R22+UR4] ;  /* 0x000000041610a984 */ /* 0x000e680008000800 */
[----:B-1----:R-:W1:Y:S02]  /*0500*/  SHFL.BFLY PT, R17, R16, 0x1, 0x1f ;  /* 0x0c201f0010117f89 */ /* 0x002e6400000e0000 */
[----:B-1----:R-:W-:-:S05]  /*0510*/  FADD R17, R16, R17 ;  /* 0x0000001110117221 */ /* 0x002fca0000000000 */
[----:B------:R1:W-:Y:S01]  /*0520*/  @P0 STS [R22+UR4], R17 ;  /* 0x0000001116000988 */ /* 0x0003e20008000804 */
[----:B------:R-:W-:Y:S01]  /*0530*/  BAR.SYNC.DEFER_BLOCKING 0x0 ;  /* 0x0000000000007b1d */ /* 0x000fe20000010000 */
[----:B------:R-:W-:-:S07]  /*0540*/  HFMA2.MMA R24, -RZ, RZ, 0.9375, 0 ;  /* 0x3b800000ff187435 */ /* 0x000fce00000001ff */
[----:B-1----:R-:W1:Y:S01]  /*0550*/  LDC.64 R16, c[0x0][0x238] ;  /* 0x00008e00ff107b82 */ /* 0x002e620000000a00 */
[----:B------:R-:W3:Y:S04]  /*0560*/  LDS R20, [UR4] ;  /* 0x00000004ff147984 */ /* 0x000ee80008000800 */
[----:B------:R4:W-:Y:S01]  /*0570*/  STG.E.128 desc[UR6][R2.64], R4 ;  /* 0x0000000402007986 */ /* 0x0009e2000c101d06 */
[----:B---3--:R-:W-:-:S04]  /*0580*/  FADD R20, RZ, R20 ;  /* 0x00000014ff147221 */ /* 0x008fc80000000000 */
[----:B------:R-:W-:Y:S02]  /*0590*/  FFMA R24, R20, R24, 9.9999997473787516356e-06 ;  /* 0x3727c5ac14187423 */ /* 0x000fe40000000018 */
[----:B------:R-:W3:Y:S04]  /*05a0*/  LDC.64 R20, c[0x0][0x240] ;  /* 0x00009000ff147b82 */ /* 0x000ee80000000a00 */
[----:B------:R-:W5:Y:S02]  /*05b0*/  MUFU.RSQ R24, R24 ;  /* 0x0000001800187308 */ /* 0x000f640000001400 */
[----:B-----5:R-:W-:-:S04]  /*05c0*/  FMUL R23, R23, R24 ;  /* 0x0000001817177220 */ /* 0x020fc80000400000 */
[----:B--2---:R-:W-:Y:S02]  /*05d0*/  FFMA R8, R8, R23, R12 ;  /* 0x0000001708087223 */ /* 0x004fe4000000000c */
[----:B------:R-:W2:Y:S01]  /*05e0*/  LDC.64 R22, c[0x0][0x218] ;  /* 0x00008600ff167b82 */ /* 0x000ea20000000a00 */
[-C--:B------:R-:W-:Y:S01]  /*05f0*/  FMUL R12, R29, R24.reuse ;  /* 0x000000181d0c7220 */ /* 0x080fe20000400000 */
[----:B------:R-:W-:-:S03]  /*0600*/  FMUL R27, R27, R24 ;  /* 0x000000181b1b7220 */ /* 0x000fc60000400000 */
[----:B------:R-:W-:Y:S01]  /*0610*/  FFMA R11, R11, R12, R15 ;  /* 0x0000000c0b0b7223 */ /* 0x000fe2000000000f */
[----:B------:R-:W-:Y:S01]  /*0620*/  FMUL R12, R25, R24 ;  /* 0x00000018190c7220 */ /* 0x000fe20000400000 */
[----:B------:R-:W-:Y:S01]  /*0630*/  LOP3.LUT P4, RZ, R26, 0x3f, RZ, 0xc0, !PT ;  /* 0x0000003f1aff7812 */ /* 0x000fe2000788c0ff */
[----:B------:R-:W-:Y:S02]  /*0640*/  FFMA R10, R10, R27, R14 ;  /* 0x0000001b0a0a7223 */ /* 0x000fe4000000000e */
[----:B------:R-:W-:Y:S01]  /*0650*/  FFMA R9, R9, R12, R13 ;  /* 0x0000000c09097223 */ /* 0x000fe2000000000d */
[----:B------:R-:W-:Y:S01]  /*0660*/  BAR.SYNC.DEFER_BLOCKING 0x0 ;  /* 0x0000000000007b1d */ /* 0x000fe20000010000 */
[----:B------:R-:W-:Y:S02]  /*0670*/  FSETP.GEU.AND P0, PT, R11, RZ, PT ;  /* 0x000000ff0b00720b */ /* 0x000fe40003f0e000 */
[----:B------:R-:W-:Y:S02]  /*0680*/  FSETP.GEU.AND P1, PT, R10, RZ, PT ;  /* 0x000000ff0a00720b */ /* 0x000fe40003f2e000 */
[----:B------:R-:W-:-:S02]  /*0690*/  FSETP.GEU.AND P2, PT, R9, RZ, PT ;  /* 0x000000ff0900720b */ /* 0x000fc40003f4e000 */
[----:B------:R-:W-:Y:S01]  /*06a0*/  FSETP.GEU.AND P3, PT, R8, RZ, PT ;  /* 0x000000ff0800720b */ /* 0x000fe20003f6e000 */
[----:B---3--:R-:W-:Y:S01]  /*06b0*/  IMAD.WIDE R20, R0, 0x4, R20 ;  /* 0x0000000400147825 */ /* 0x008fe200078e0214 */
[----:B------:R-:W-:Y:S02]  /*06c0*/  SEL R11, R11, RZ, P0 ;  /* 0x000000ff0b0b7207 */ /* 0x000fe40000000000 */
[----:B------:R-:W-:Y:S01]  /*06d0*/  SEL R10, R10, RZ, P1 ;  /* 0x000000ff0a0a7207 */ /* 0x000fe20000800000 */
[----:B--2---:R-:W-:Y:S01]  /*06e0*/  IMAD.WIDE R22, R19, 0x4, R22 ;  /* 0x0000000413167825 */ /* 0x004fe200078e0216 */
[----:B------:R-:W-:Y:S02]  /*06f0*/  SEL R9, R9, RZ, P2 ;  /* 0x000000ff09097207 */ /* 0x000fe40001000000 */
[----:B------:R-:W-:Y:S01]  /*0700*/  SEL R8, R8, RZ, P3 ;  /* 0x000000ff08087207 */ /* 0x000fe20001800000 */
[----:B-1----:R-:W-:Y:S01]  /*0710*/  IMAD.WIDE R16, R19, 0x4, R16 ;  /* 0x0000000413107825 */ /* 0x002fe200078e0210 */
[----:B------:R4:W-:Y:S04]  /*0720*/  @!P4 STG.E desc[UR6][R22.64], R24 ;  /* 0x000000181600c986 */ /* 0x0009e8000c101906 */
[----:B------:R4:W-:Y:S01]  /*0730*/  STG.E.128 desc[UR6][R20.64], R8 ;  /* 0x0000000814007986 */ /* 0x0009e2000c101d06 */
[----:B------:R-:W-:Y:S05]  /*0740*/  @P4 EXIT ;  /* 0x000000000000494d */ /* 0x000fea0003800000 */
[----:B------:R-:W-:Y:S01]  /*0750*/  STG.E desc[UR6][R16.64], R18 ;  /* 0x0000001210007986 */ /* 0x000fe2000c101906 */
[----:B------:R-:W-:Y:S05]  /*0760*/  EXIT ;  /* 0x000000000000794d */ /* 0x000fea0003800000 */
.L_x_0:
[----:B------:R-:W-:-:S00]  /*0770*/  BRA `(.L_x_0) ;  /* 0xfffffffc00fc7947 */ /* 0x000fc0000383ffff */
[----:B------:R-:W-:-:S00]  /*0780*/  NOP ;  /* 0x0000000000007918 */ /* 0x000fc00000000000 */
[----:B------:R-:W-:-:S00]  /*0790*/  NOP ;  /* 0x0000000000007918 */ /* 0x000fc00000000000 */
[----:B------:R-:W-:-:S00]  /*07a0*/  NOP ;  /* 0x0000000000007918 */ /* 0x000fc00000000000 */
[----:B------:R-:W-:-:S00]  /*07b0*/  NOP ;  /* 0x0000000000007918 */ /* 0x000fc00000000000 */
[----:B------:R-:W-:-:S00]  /*07c0*/  NOP ;  /* 0x0000000000007918 */ /* 0x000fc00000000000 */
[----:B------:R-:W-:-:S00]  /*07d0*/  NOP ;  /* 0x0000000000007918 */ /* 0x000fc00000000000 */
[----:B------:R-:W-:-:S00]  /*07e0*/  NOP ;  /* 0x0000000000007918 */ /* 0x000fc00000000000 */
[----:B------:R-:W-:-:S00]  /*07f0*/  NOP ;  /* 0x0000000000007918 */ /* 0x000fc00000000000 */
.L_x_1:


//--------------------- .nv.global.init           --------------------------
	.section	.nv.global.init,"aw",@progbits
.nv.global.init:
	.type		_$_str,@object
	.size		_$_str,(.L_0 - _$_str)
_$_str:
        /*0000*/ 	.byte	0x5f, 0x5f, 0x43, 0x55, 0x44, 0x41, 0x5f, 0x46, 0x54, 0x5a, 0x00
.L_0:


//--------------------- .nv.shared.triton_per_fused_convolution_native_layer_norm_relu_11 --------------------------
	.section	.nv.shared.triton_per_fused_convolution_native_layer_norm_relu_11,"aw",@nobits
	.sectionflags	@""
	.align	16
	.zero		1024


//--------------------- .nv.constant0.triton_per_fused_convolution_native_layer_norm_relu_11 --------------------------
	.section	.nv.constant0.triton_per_fused_convolution_native_layer_norm_relu_11,"a",@progbits
	.sectionflags	@""
	.align	4
.nv.constant0.triton_per_fused_convolution_native_layer_norm_relu_11:
	.zero		592
